//
// Generated by NVIDIA NVVM Compiler
//
// Compiler Build ID: CL-36424714
// Cuda compilation tools, release 13.0, V13.0.88
// Based on NVVM 20.0.0
//

.version 9.0
.target sm_100
.address_size 64

	// .globl	_Z29holt_winters_smoothing_kernelPfS_iiS_

.visible .entry _Z29holt_winters_smoothing_kernelPfS_iiS_(
	.param .u64 .ptr .align 1 _Z29holt_winters_smoothing_kernelPfS_iiS__param_0,
	.param .u64 .ptr .align 1 _Z29holt_winters_smoothing_kernelPfS_iiS__param_1,
	.param .u32 _Z29holt_winters_smoothing_kernelPfS_iiS__param_2,
	.param .u32 _Z29holt_winters_smoothing_kernelPfS_iiS__param_3,
	.param .u64 .ptr .align 1 _Z29holt_winters_smoothing_kernelPfS_iiS__param_4
)
{
	.reg .pred 	%p<18>;
	.reg .b32 	%r<57>;
	.reg .b32 	%f<146>;
	.reg .b64 	%rd<58>;

	ld.param.u64 	%rd17, [_Z29holt_winters_smoothing_kernelPfS_iiS__param_0];
	ld.param.u64 	%rd16, [_Z29holt_winters_smoothing_kernelPfS_iiS__param_1];
	ld.param.u32 	%r29, [_Z29holt_winters_smoothing_kernelPfS_iiS__param_2];
	ld.param.u32 	%r30, [_Z29holt_winters_smoothing_kernelPfS_iiS__param_3];
	ld.param.u64 	%rd18, [_Z29holt_winters_smoothing_kernelPfS_iiS__param_4];
	cvta.to.global.u64 	%rd1, %rd18;
	cvta.to.global.u64 	%rd2, %rd17;
	mov.u32 	%r31, %ctaid.x;
	mov.u32 	%r32, %ntid.x;
	mov.u32 	%r33, %tid.x;
	mad.lo.s32 	%r34, %r31, %r32, %r33;
	setp.ge.s32 	%p1, %r34, %r29;
	shl.b32 	%r2, %r30, 1;
	setp.lt.s32 	%p2, %r34, %r2;
	or.pred  	%p3, %p1, %p2;
	@%p3 bra 	$L__BB0_21;
	sub.s32 	%r3, %r34, %r2;
	mul.wide.s32 	%rd19, %r3, 4;
	add.s64 	%rd3, %rd2, %rd19;
	ld.global.f32 	%f144, [%rd3];
	ld.global.f32 	%f17, [%rd3+4];
	sub.f32 	%f145, %f17, %f144;
	setp.lt.s32 	%p4, %r30, 1;
	@%p4 bra 	$L__BB0_14;
	and.b32  	%r4, %r30, 15;
	setp.lt.u32 	%p5, %r30, 16;
	mov.b32 	%r50, 0;
	@%p5 bra 	$L__BB0_5;
	and.b32  	%r50, %r30, 2147483632;
	neg.s32 	%r48, %r50;
	mul.wide.s32 	%rd20, %r34, 4;
	mul.wide.s32 	%rd21, %r2, 4;
	sub.s64 	%rd22, %rd20, %rd21;
	add.s64 	%rd23, %rd22, %rd2;
	add.s64 	%rd55, %rd23, 32;
	add.s64 	%rd54, %rd1, 32;
$L__BB0_4:
	.pragma "nounroll";
	ld.global.f32 	%f18, [%rd55+-32];
	sub.f32 	%f19, %f18, %f144;
	st.global.f32 	[%rd54+-32], %f19;
	ld.global.f32 	%f20, [%rd55+-28];
	sub.f32 	%f21, %f20, %f144;
	st.global.f32 	[%rd54+-28], %f21;
	ld.global.f32 	%f22, [%rd55+-24];
	sub.f32 	%f23, %f22, %f144;
	st.global.f32 	[%rd54+-24], %f23;
	ld.global.f32 	%f24, [%rd55+-20];
	sub.f32 	%f25, %f24, %f144;
	st.global.f32 	[%rd54+-20], %f25;
	ld.global.f32 	%f26, [%rd55+-16];
	sub.f32 	%f27, %f26, %f144;
	st.global.f32 	[%rd54+-16], %f27;
	ld.global.f32 	%f28, [%rd55+-12];
	sub.f32 	%f29, %f28, %f144;
	st.global.f32 	[%rd54+-12], %f29;
	ld.global.f32 	%f30, [%rd55+-8];
	sub.f32 	%f31, %f30, %f144;
	st.global.f32 	[%rd54+-8], %f31;
	ld.global.f32 	%f32, [%rd55+-4];
	sub.f32 	%f33, %f32, %f144;
	st.global.f32 	[%rd54+-4], %f33;
	ld.global.f32 	%f34, [%rd55];
	sub.f32 	%f35, %f34, %f144;
	st.global.f32 	[%rd54], %f35;
	ld.global.f32 	%f36, [%rd55+4];
	sub.f32 	%f37, %f36, %f144;
	st.global.f32 	[%rd54+4], %f37;
	ld.global.f32 	%f38, [%rd55+8];
	sub.f32 	%f39, %f38, %f144;
	st.global.f32 	[%rd54+8], %f39;
	ld.global.f32 	%f40, [%rd55+12];
	sub.f32 	%f41, %f40, %f144;
	st.global.f32 	[%rd54+12], %f41;
	ld.global.f32 	%f42, [%rd55+16];
	sub.f32 	%f43, %f42, %f144;
	st.global.f32 	[%rd54+16], %f43;
	ld.global.f32 	%f44, [%rd55+20];
	sub.f32 	%f45, %f44, %f144;
	st.global.f32 	[%rd54+20], %f45;
	ld.global.f32 	%f46, [%rd55+24];
	sub.f32 	%f47, %f46, %f144;
	st.global.f32 	[%rd54+24], %f47;
	ld.global.f32 	%f48, [%rd55+28];
	sub.f32 	%f49, %f48, %f144;
	st.global.f32 	[%rd54+28], %f49;
	add.s32 	%r48, %r48, 16;
	add.s64 	%rd55, %rd55, 64;
	add.s64 	%rd54, %rd54, 64;
	setp.ne.s32 	%p6, %r48, 0;
	@%p6 bra 	$L__BB0_4;
$L__BB0_5:
	setp.eq.s32 	%p7, %r4, 0;
	@%p7 bra 	$L__BB0_14;
	and.b32  	%r10, %r30, 7;
	setp.lt.u32 	%p8, %r4, 8;
	@%p8 bra 	$L__BB0_8;
	mul.wide.u32 	%rd24, %r50, 4;
	add.s64 	%rd25, %rd3, %rd24;
	ld.global.f32 	%f50, [%rd25];
	sub.f32 	%f51, %f50, %f144;
	add.s64 	%rd26, %rd1, %rd24;
	st.global.f32 	[%rd26], %f51;
	ld.global.f32 	%f52, [%rd25+4];
	sub.f32 	%f53, %f52, %f144;
	st.global.f32 	[%rd26+4], %f53;
	ld.global.f32 	%f54, [%rd25+8];
	sub.f32 	%f55, %f54, %f144;
	st.global.f32 	[%rd26+8], %f55;
	ld.global.f32 	%f56, [%rd25+12];
	sub.f32 	%f57, %f56, %f144;
	st.global.f32 	[%rd26+12], %f57;
	ld.global.f32 	%f58, [%rd25+16];
	sub.f32 	%f59, %f58, %f144;
	st.global.f32 	[%rd26+16], %f59;
	ld.global.f32 	%f60, [%rd25+20];
	sub.f32 	%f61, %f60, %f144;
	st.global.f32 	[%rd26+20], %f61;
	ld.global.f32 	%f62, [%rd25+24];
	sub.f32 	%f63, %f62, %f144;
	st.global.f32 	[%rd26+24], %f63;
	ld.global.f32 	%f64, [%rd25+28];
	sub.f32 	%f65, %f64, %f144;
	st.global.f32 	[%rd26+28], %f65;
	add.s32 	%r50, %r50, 8;
$L__BB0_8:
	setp.eq.s32 	%p9, %r10, 0;
	@%p9 bra 	$L__BB0_14;
	and.b32  	%r13, %r30, 3;
	setp.lt.u32 	%p10, %r10, 4;
	@%p10 bra 	$L__BB0_11;
	mul.wide.u32 	%rd27, %r50, 4;
	add.s64 	%rd28, %rd3, %rd27;
	ld.global.f32 	%f66, [%rd28];
	sub.f32 	%f67, %f66, %f144;
	add.s64 	%rd29, %rd1, %rd27;
	st.global.f32 	[%rd29], %f67;
	ld.global.f32 	%f68, [%rd28+4];
	sub.f32 	%f69, %f68, %f144;
	st.global.f32 	[%rd29+4], %f69;
	ld.global.f32 	%f70, [%rd28+8];
	sub.f32 	%f71, %f70, %f144;
	st.global.f32 	[%rd29+8], %f71;
	ld.global.f32 	%f72, [%rd28+12];
	sub.f32 	%f73, %f72, %f144;
	st.global.f32 	[%rd29+12], %f73;
	add.s32 	%r50, %r50, 4;
$L__BB0_11:
	setp.eq.s32 	%p11, %r13, 0;
	@%p11 bra 	$L__BB0_14;
	mul.wide.s32 	%rd30, %r34, 4;
	mul.wide.u32 	%rd31, %r50, 4;
	add.s64 	%rd32, %rd30, %rd31;
	mul.wide.s32 	%rd33, %r2, 4;
	sub.s64 	%rd34, %rd32, %rd33;
	add.s64 	%rd57, %rd2, %rd34;
	add.s64 	%rd56, %rd1, %rd31;
	neg.s32 	%r52, %r13;
$L__BB0_13:
	.pragma "nounroll";
	ld.global.f32 	%f74, [%rd57];
	sub.f32 	%f75, %f74, %f144;
	st.global.f32 	[%rd56], %f75;
	add.s64 	%rd57, %rd57, 4;
	add.s64 	%rd56, %rd56, 4;
	add.s32 	%r52, %r52, 1;
	setp.ne.s32 	%p12, %r52, 0;
	@%p12 bra 	$L__BB0_13;
$L__BB0_14:
	add.s32 	%r55, %r3, %r30;
	setp.gt.s32 	%p13, %r55, %r34;
	@%p13 bra 	$L__BB0_20;
	and.b32  	%r36, %r30, 3;
	setp.eq.s32 	%p14, %r36, 3;
	@%p14 bra 	$L__BB0_18;
	add.s32 	%r37, %r30, 1;
	and.b32  	%r38, %r37, 3;
	neg.s32 	%r53, %r38;
	mov.f32 	%f137, %f144;
$L__BB0_17:
	.pragma "nounroll";
	mul.wide.s32 	%rd35, %r55, 4;
	add.s64 	%rd36, %rd2, %rd35;
	ld.global.f32 	%f77, [%rd36];
	rem.s32 	%r39, %r55, %r30;
	mul.wide.s32 	%rd37, %r39, 4;
	add.s64 	%rd38, %rd1, %rd37;
	ld.global.f32 	%f78, [%rd38];
	sub.f32 	%f79, %f77, %f78;
	mul.f32 	%f80, %f79, 0f3F000000;
	add.f32 	%f81, %f137, %f145;
	fma.rn.f32 	%f144, %f81, 0f3F000000, %f80;
	sub.f32 	%f82, %f144, %f137;
	mul.f32 	%f83, %f82, 0f3F000000;
	fma.rn.f32 	%f145, %f145, 0f3F000000, %f83;
	sub.f32 	%f84, %f77, %f144;
	mul.f32 	%f85, %f84, 0f3F000000;
	fma.rn.f32 	%f86, %f78, 0f3F000000, %f85;
	st.global.f32 	[%rd38], %f86;
	add.s32 	%r55, %r55, 1;
	add.s32 	%r53, %r53, 1;
	setp.ne.s32 	%p15, %r53, 0;
	mov.f32 	%f137, %f144;
	@%p15 bra 	$L__BB0_17;
$L__BB0_18:
	setp.lt.u32 	%p16, %r30, 3;
	@%p16 bra 	$L__BB0_20;
$L__BB0_19:
	mul.wide.s32 	%rd39, %r55, 4;
	add.s64 	%rd40, %rd2, %rd39;
	ld.global.f32 	%f87, [%rd40];
	rem.s32 	%r40, %r55, %r30;
	mul.wide.s32 	%rd41, %r40, 4;
	add.s64 	%rd42, %rd1, %rd41;
	ld.global.f32 	%f88, [%rd42];
	sub.f32 	%f89, %f87, %f88;
	mul.f32 	%f90, %f89, 0f3F000000;
	add.f32 	%f91, %f144, %f145;
	fma.rn.f32 	%f92, %f91, 0f3F000000, %f90;
	sub.f32 	%f93, %f92, %f144;
	mul.f32 	%f94, %f93, 0f3F000000;
	fma.rn.f32 	%f95, %f145, 0f3F000000, %f94;
	sub.f32 	%f96, %f87, %f92;
	mul.f32 	%f97, %f96, 0f3F000000;
	fma.rn.f32 	%f98, %f88, 0f3F000000, %f97;
	st.global.f32 	[%rd42], %f98;
	add.s32 	%r41, %r55, 1;
	ld.global.f32 	%f99, [%rd40+4];
	rem.s32 	%r42, %r41, %r30;
	mul.wide.s32 	%rd43, %r42, 4;
	add.s64 	%rd44, %rd1, %rd43;
	ld.global.f32 	%f100, [%rd44];
	sub.f32 	%f101, %f99, %f100;
	mul.f32 	%f102, %f101, 0f3F000000;
	add.f32 	%f103, %f92, %f95;
	fma.rn.f32 	%f104, %f103, 0f3F000000, %f102;
	sub.f32 	%f105, %f104, %f92;
	mul.f32 	%f106, %f105, 0f3F000000;
	fma.rn.f32 	%f107, %f95, 0f3F000000, %f106;
	sub.f32 	%f108, %f99, %f104;
	mul.f32 	%f109, %f108, 0f3F000000;
	fma.rn.f32 	%f110, %f100, 0f3F000000, %f109;
	st.global.f32 	[%rd44], %f110;
	ld.global.f32 	%f111, [%rd40+8];
	add.s32 	%r43, %r55, 2;
	rem.s32 	%r44, %r43, %r30;
	mul.wide.s32 	%rd45, %r44, 4;
	add.s64 	%rd46, %rd1, %rd45;
	ld.global.f32 	%f112, [%rd46];
	sub.f32 	%f113, %f111, %f112;
	mul.f32 	%f114, %f113, 0f3F000000;
	add.f32 	%f115, %f104, %f107;
	fma.rn.f32 	%f116, %f115, 0f3F000000, %f114;
	sub.f32 	%f117, %f116, %f104;
	mul.f32 	%f118, %f117, 0f3F000000;
	fma.rn.f32 	%f119, %f107, 0f3F000000, %f118;
	sub.f32 	%f120, %f111, %f116;
	mul.f32 	%f121, %f120, 0f3F000000;
	fma.rn.f32 	%f122, %f112, 0f3F000000, %f121;
	st.global.f32 	[%rd46], %f122;
	ld.global.f32 	%f123, [%rd40+12];
	add.s32 	%r45, %r55, 3;
	rem.s32 	%r46, %r45, %r30;
	mul.wide.s32 	%rd47, %r46, 4;
	add.s64 	%rd48, %rd1, %rd47;
	ld.global.f32 	%f124, [%rd48];
	sub.f32 	%f125, %f123, %f124;
	mul.f32 	%f126, %f125, 0f3F000000;
	add.f32 	%f127, %f116, %f119;
	fma.rn.f32 	%f144, %f127, 0f3F000000, %f126;
	sub.f32 	%f128, %f144, %f116;
	mul.f32 	%f129, %f128, 0f3F000000;
	fma.rn.f32 	%f145, %f119, 0f3F000000, %f129;
	sub.f32 	%f130, %f123, %f144;
	mul.f32 	%f131, %f130, 0f3F000000;
	fma.rn.f32 	%f132, %f124, 0f3F000000, %f131;
	st.global.f32 	[%rd48], %f132;
	setp.ne.s32 	%p17, %r45, %r34;
	add.s32 	%r55, %r55, 4;
	@%p17 bra 	$L__BB0_19;
$L__BB0_20:
	add.f32 	%f133, %f144, %f145;
	rem.s32 	%r47, %r34, %r30;
	mul.wide.s32 	%rd49, %r47, 4;
	add.s64 	%rd50, %rd1, %rd49;
	ld.global.f32 	%f134, [%rd50];
	add.f32 	%f135, %f133, %f134;
	cvta.to.global.u64 	%rd51, %rd16;
	mul.wide.s32 	%rd52, %r34, 4;
	add.s64 	%rd53, %rd51, %rd52;
	st.global.f32 	[%rd53], %f135;
$L__BB0_21:
	ret;

}


// ===== COMPILED SASS (sm_100) =====

	.target	sm_100

	.elftype	@"ET_EXEC"


//--------------------- .note.nv.tkinfo           --------------------------
	.section	.note.nv.tkinfo,"",@"SHT_NOTE"
	.sectionflags	@"SHF_NOTE_NV_TKINFO"
	.tkinfo
        /*0018*/ 	.word	0x00000002
        /*0030*/ 	.string	""
        /*0030*/ 	.string	"ptxas"
        /*0030*/ 	.string	"Cuda compilation tools, release 13.0, V13.0.88"
        /*0030*/ 	.string	"Build cuda_13.0.r13.0/compiler.36424714_0"
        /*0030*/ 	.string	"-arch sm_100 -m 64 "



//--------------------- .note.nv.cuinfo           --------------------------
	.section	.note.nv.cuinfo,"",@"SHT_NOTE"
	.sectionflags	@"SHF_NOTE_NV_CUINFO"
        /*0018*/ 	.short	0x0002
        /*001a*/ 	.short	0x0064
        /*001c*/ 	.short	0x0082
	.zero		2


//--------------------- .nv.info                  --------------------------
	.section	.nv.info,"",@"SHT_CUDA_INFO"
	.align	4


	//----- nvinfo : EIATTR_REGCOUNT
	.align		4
        /*0000*/ 	.byte	0x04, 0x2f
        /*0002*/ 	.short	(.L_1 - .L_0)
	.align		4
.L_0:
        /*0004*/ 	.word	index@(_Z29holt_winters_smoothing_kernelPfS_iiS_)
        /*0008*/ 	.word	0x00000020


	//----- nvinfo : EIATTR_FRAME_SIZE
	.align		4
.L_1:
        /*000c*/ 	.byte	0x04, 0x11
        /*000e*/ 	.short	(.L_3 - .L_2)
	.align		4
.L_2:
        /*0010*/ 	.word	index@(_Z29holt_winters_smoothing_kernelPfS_iiS_)
        /*0014*/ 	.word	0x00000000


	//----- nvinfo : EIATTR_MIN_STACK_SIZE
	.align		4
.L_3:
        /*0018*/ 	.byte	0x04, 0x12
        /*001a*/ 	.short	(.L_5 - .L_4)
	.align		4
.L_4:
        /*001c*/ 	.word	index@(_Z29holt_winters_smoothing_kernelPfS_iiS_)
        /*0020*/ 	.word	0x00000000
.L_5:


//--------------------- .nv.compat                --------------------------
	.section	.nv.compat,"",@"SHT_CUDA_COMPAT_INFO"
	.align	4
        /*0000*/ 	.byte	0x02, 0x09, 0x00, 0x00, 0x02, 0x02, 0x01, 0x00, 0x02, 0x05, 0x05, 0x00, 0x03, 0x07, 0x01, 0x01
        /*0010*/ 	.byte	0x02, 0x03, 0x00, 0x00, 0x02, 0x06, 0x01, 0x00, 0x04, 0x0b, 0x08, 0x00, 0x09, 0x00, 0x00, 0x00
        /*0020*/ 	.byte	0x00, 0x00, 0x00, 0x00


//--------------------- .nv.info._Z29holt_winters_smoothing_kernelPfS_iiS_ --------------------------
	.section	.nv.info._Z29holt_winters_smoothing_kernelPfS_iiS_,"",@"SHT_CUDA_INFO"
	.sectionflags	@""
	.align	4


	//----- nvinfo : EIATTR_CUDA_API_VERSION
	.align		4
        /*0000*/ 	.byte	0x04, 0x37
        /*0002*/ 	.short	(.L_7 - .L_6)
.L_6:
        /*0004*/ 	.word	0x00000082


	//----- nvinfo : EIATTR_KPARAM_INFO
	.align		4
.L_7:
        /*0008*/ 	.byte	0x04, 0x17
        /*000a*/ 	.short	(.L_9 - .L_8)
.L_8:
        /*000c*/ 	.word	0x00000000
        /*0010*/ 	.short	0x0004
        /*0012*/ 	.short	0x0018
        /*0014*/ 	.byte	0x00, 0xf5, 0x21, 0x00


	//----- nvinfo : EIATTR_KPARAM_INFO
	.align		4
.L_9:
        /*0018*/ 	.byte	0x04, 0x17
        /*001a*/ 	.short	(.L_11 - .L_10)
.L_10:
        /*001c*/ 	.word	0x00000000
        /*0020*/ 	.short	0x0003
        /*0022*/ 	.short	0x0014
        /*0024*/ 	.byte	0x00, 0xf0, 0x11, 0x00


	//----- nvinfo : EIATTR_KPARAM_INFO
	.align		4
.L_11:
        /*0028*/ 	.byte	0x04, 0x17
        /*002a*/ 	.short	(.L_13 - .L_12)
.L_12:
        /*002c*/ 	.word	0x00000000
        /*0030*/ 	.short	0x0002
        /*0032*/ 	.short	0x0010
        /*0034*/ 	.byte	0x00, 0xf0, 0x11, 0x00


	//----- nvinfo : EIATTR_KPARAM_INFO
	.align		4
.L_13:
        /*0038*/ 	.byte	0x04, 0x17
        /*003a*/ 	.short	(.L_15 - .L_14)
.L_14:
        /*003c*/ 	.word	0x00000000
        /*0040*/ 	.short	0x0001
        /*0042*/ 	.short	0x0008
        /*0044*/ 	.byte	0x00, 0xf5, 0x21, 0x00


	//----- nvinfo : EIATTR_KPARAM_INFO
	.align		4
.L_15:
        /*0048*/ 	.byte	0x04, 0x17
        /*004a*/ 	.short	(.L_17 - .L_16)
.L_16:
        /*004c*/ 	.word	0x00000000
        /*0050*/ 	.short	0x0000
        /*0052*/ 	.short	0x0000
        /*0054*/ 	.byte	0x00, 0xf5, 0x21, 0x00


	//----- nvinfo : EIATTR_SPARSE_MMA_MASK
	.align		4
.L_17:
        /*0058*/ 	.byte	0x03, 0x50
        /*005a*/ 	.short	0x0000


	//----- nvinfo : EIATTR_MAXREG_COUNT
	.align		4
        /*005c*/ 	.byte	0x03, 0x1b
        /*005e*/ 	.short	0x00ff


	//----- nvinfo : EIATTR_MERCURY_ISA_VERSION
	.align		4
        /*0060*/ 	.byte	0x03, 0x5f
        /*0062*/ 	.short	0x0101


	//----- nvinfo : EIATTR_VRC_CTA_INIT_COUNT
	.align		4
        /*0064*/ 	.byte	0x02, 0x4a
	.zero		1
	.zero		1


	//----- nvinfo : EIATTR_EXIT_INSTR_OFFSETS
	.align		4
        /*0068*/ 	.byte	0x04, 0x1c
        /*006a*/ 	.short	(.L_19 - .L_18)


	//   ....[0]....
.L_18:
        /*006c*/ 	.word	0x000000a0


	//   ....[1]....
        /*0070*/ 	.word	0x000018e0


	//----- nvinfo : EIATTR_CRS_STACK_SIZE
	.align		4
.L_19:
        /*0074*/ 	.byte	0x04, 0x1e
        /*0076*/ 	.short	(.L_21 - .L_20)
.L_20:
        /*0078*/ 	.word	0x00000000


	//----- nvinfo : EIATTR_CBANK_PARAM_SIZE
	.align		4
.L_21:
        /*007c*/ 	.byte	0x03, 0x19
        /*007e*/ 	.short	0x0020


	//----- nvinfo : EIATTR_PARAM_CBANK
	.align		4
        /*0080*/ 	.byte	0x04, 0x0a
        /*0082*/ 	.short	(.L_23 - .L_22)
	.align		4
.L_22:
        /*0084*/ 	.word	index@(.nv.constant0._Z29holt_winters_smoothing_kernelPfS_iiS_)
        /*0088*/ 	.short	0x0380
        /*008a*/ 	.short	0x0020


	//----- nvinfo : EIATTR_SW_WAR
	.align		4
.L_23:
        /*008c*/ 	.byte	0x04, 0x36
        /*008e*/ 	.short	(.L_25 - .L_24)
.L_24:
        /*0090*/ 	.word	0x00000008
.L_25:


//--------------------- .nv.callgraph             --------------------------
	.section	.nv.callgraph,"",@"SHT_CUDA_CALLGRAPH"
	.align	4
	.sectionentsize	8
	.align		4
        /*0000*/ 	.word	0x00000000
	.align		4
        /*0004*/ 	.word	0xffffffff
	.align		4
        /*0008*/ 	.word	0x00000000
	.align		4
        /*000c*/ 	.word	0xfffffffe
	.align		4
        /*0010*/ 	.word	0x00000000
	.align		4
        /*0014*/ 	.word	0xfffffffd
	.align		4
        /*0018*/ 	.word	0x00000000
	.align		4
        /*001c*/ 	.word	0xfffffffc


//--------------------- .text._Z29holt_winters_smoothing_kernelPfS_iiS_ --------------------------
	.section	.text._Z29holt_winters_smoothing_kernelPfS_iiS_,"ax",@progbits
	.align	128
        .global         _Z29holt_winters_smoothing_kernelPfS_iiS_
        .type           _Z29holt_winters_smoothing_kernelPfS_iiS_,@function
        .size           _Z29holt_winters_smoothing_kernelPfS_iiS_,(.L_x_12 - _Z29holt_winters_smoothing_kernelPfS_iiS_)
        .other          _Z29holt_winters_smoothing_kernelPfS_iiS_,@"STO_CUDA_ENTRY STV_DEFAULT"
_Z29holt_winters_smoothing_kernelPfS_iiS_:
.text._Z29holt_winters_smoothing_kernelPfS_iiS_:
[----:B------:R-:W-:Y:S01]  /*0000*/  LDC R1, c[0x0][0x37c] ;  /* 0x0000df00ff017b82 */ /* 0x000fe20000000800 */
[----:B------:R-:W0:Y:S07]  /*0010*/  S2R R3, SR_TID.X ;  /* 0x0000000000037919 */ /* 0x000e2e0000002100 */
[----:B------:R-:W0:Y:S01]  /*0020*/  S2UR UR4, SR_CTAID.X ;  /* 0x00000000000479c3 */ /* 0x000e220000002500 */
[----:B------:R-:W1:Y:S07]  /*0030*/  LDCU.64 UR6, c[0x0][0x390] ;  /* 0x00007200ff0677ac */ /* 0x000e6e0008000a00 */
[----:B------:R-:W0:Y:S01]  /*0040*/  LDC R0, c[0x0][0x360] ;  /* 0x0000d800ff007b82 */ /* 0x000e220000000800 */
[----:B-1----:R-:W-:-:S04]  /*0050*/  MOV R12, UR7 ;  /* 0x00000007000c7c02 */ /* 0x002fc80008000f00 */
[----:B------:R-:W-:Y:S01]  /*0060*/  SHF.L.U32 R7, R12, 0x1, RZ ;  /* 0x000000010c077819 */ /* 0x000fe200000006ff */
[----:B0-----:R-:W-:-:S05]  /*0070*/  IMAD R0, R0, UR4, R3 ;  /* 0x0000000400007c24 */ /* 0x001fca000f8e0203 */
[----:B------:R-:W-:-:S04]  /*0080*/  ISETP.GE.AND P0, PT, R0, R7, PT ;  /* 0x000000070000720c */ /* 0x000fc80003f06270 */
[----:B------:R-:W-:-:S13]  /*0090*/  ISETP.GE.OR P0, PT, R0, UR6, !P0 ;  /* 0x0000000600007c0c */ /* 0x000fda000c706670 */
[----:B------:R-:W-:Y:S05]  /*00a0*/  @P0 EXIT ;  /* 0x000000000000094d */ /* 0x000fea0003800000 */
[----:B------:R-:W0:Y:S01]  /*00b0*/  LDC.64 R2, c[0x0][0x380] ;  /* 0x0000e000ff027b82 */ /* 0x000e220000000a00 */
[----:B------:R-:W1:Y:S01]  /*00c0*/  LDCU.64 UR6, c[0x0][0x358] ;  /* 0x00006b00ff0677ac */ /* 0x000e620008000a00 */
[----:B------:R-:W-:-:S05]  /*00d0*/  IADD3 R5, PT, PT, R0, -R7, RZ ;  /* 0x8000000700057210 */ /* 0x000fca0007ffe0ff */
[----:B0-----:R-:W-:-:S05]  /*00e0*/  IMAD.WIDE R2, R5, 0x4, R2 ;  /* 0x0000000405027825 */ /* 0x001fca00078e0202 */
[----:B-1----:R-:W2:Y:S04]  /*00f0*/  LDG.E R13, desc[UR6][R2.64] ;  /* 0x00000006020d7981 */ /* 0x002ea8000c1e1900 */
[----:B------:R-:W2:Y:S01]  /*0100*/  LDG.E R14, desc[UR6][R2.64+0x4] ;  /* 0x00000406020e7981 */ /* 0x000ea2000c1e1900 */
[----:B------:R-:W-:Y:S01]  /*0110*/  ISETP.GE.AND P0, PT, R12, 0x1, PT ;  /* 0x000000010c00780c */ /* 0x000fe20003f06270 */
[----:B--2---:R-:W-:-:S12]  /*0120*/  FADD R14, -R13, R14 ;  /* 0x0000000e0d0e7221 */ /* 0x004fd80000000100 */
[----:B------:R-:W-:Y:S05]  /*0130*/  @!P0 BRA `(.L_x_0) ;  /* 0x0000000800708947 */ /* 0x000fea0003800000 */
[C---:B------:R-:W-:Y:S01]  /*0140*/  ISETP.GE.U32.AND P1, PT, R12.reuse, 0x10, PT ;  /* 0x000000100c00780c */ /* 0x040fe20003f26070 */
[----:B------:R-:W-:Y:S01]  /*0150*/  HFMA2 R9, -RZ, RZ, 0, 0 ;  /* 0x00000000ff097431 */ /* 0x000fe200000001ff */
[----:B------:R-:W-:-:S04]  /*0160*/  LOP3.LUT R18, R12, 0xf, RZ, 0xc0, !PT ;  /* 0x0000000f0c127812 */ /* 0x000fc800078ec0ff */
[----:B------:R-:W-:-:S07]  /*0170*/  ISETP.NE.AND P0, PT, R18, RZ, PT ;  /* 0x000000ff1200720c */ /* 0x000fce0003f05270 */
[----:B------:R-:W-:Y:S06]  /*0180*/  @!P1 BRA `(.L_x_1) ;  /* 0x0000000400209947 */ /* 0x000fec0003800000 */
[----:B------:R-:W0:Y:S01]  /*0190*/  LDCU.64 UR4, c[0x0][0x398] ;  /* 0x00007300ff0477ac */ /* 0x000e220008000a00 */
[----:B------:R-:W-:Y:S01]  /*01a0*/  IMAD.WIDE R8, R7, 0x4, RZ ;  /* 0x0000000407087825 */ /* 0x000fe200078e02ff */
[----:B------:R-:W1:Y:S03]  /*01b0*/  LDCU.64 UR8, c[0x0][0x380] ;  /* 0x00007000ff0877ac */ /* 0x000e660008000a00 */
[----:B------:R-:W-:Y:S01]  /*01c0*/  IMAD.WIDE R10, R0, 0x4, -R8 ;  /* 0x00000004000a7825 */ /* 0x000fe200078e0a08 */
[----:B------:R-:W-:-:S04]  /*01d0*/  LOP3.LUT R9, R12, 0x7ffffff0, RZ, 0xc0, !PT ;  /* 0x7ffffff00c097812 */ /* 0x000fc800078ec0ff */
[----:B------:R-:W-:Y:S01]  /*01e0*/  IADD3 R4, PT, PT, -R9, RZ, RZ ;  /* 0x000000ff09047210 */ /* 0x000fe20007ffe1ff */
[----:B0-----:R-:W-:Y:S01]  /*01f0*/  UIADD3 UR4, UP0, UPT, UR4, 0x20, URZ ;  /* 0x0000002004047890 */ /* 0x001fe2000ff1e0ff */
[----:B-1----:R-:W-:-:S03]  /*0200*/  IADD3 R6, P1, PT, R10, UR8, RZ ;  /* 0x000000080a067c10 */ /* 0x002fc6000ff3e0ff */
[----:B------:R-:W-:Y:S02]  /*0210*/  UIADD3.X UR5, UPT, UPT, URZ, UR5, URZ, UP0, !UPT ;  /* 0x00000005ff057290 */ /* 0x000fe400087fe4ff */
[----:B------:R-:W-:Y:S01]  /*0220*/  IMAD.U32 R8, RZ, RZ, UR4 ;  /* 0x00000004ff087e24 */ /* 0x000fe2000f8e00ff */
[----:B------:R-:W-:-:S03]  /*0230*/  IADD3 R6, P2, PT, R6, 0x20, RZ ;  /* 0x0000002006067810 */ /* 0x000fc60007f5e0ff */
[----:B------:R-:W-:Y:S02]  /*0240*/  MOV R19, UR5 ;  /* 0x0000000500137c02 */ /* 0x000fe40008000f00 */
[----:B------:R-:W-:-:S08]  /*0250*/  IADD3.X R15, PT, PT, RZ, UR9, R11, P2, P1 ;  /* 0x00000009ff0f7c10 */ /* 0x000fd000097e240b */
.L_x_2:
[----:B------:R-:W-:Y:S02]  /*0260*/  MOV R10, R6 ;  /* 0x00000006000a7202 */ /* 0x000fe40000000f00 */
[----:B------:R-:W-:-:S05]  /*0270*/  MOV R11, R15 ;  /* 0x0000000f000b7202 */ /* 0x000fca0000000f00 */
[----:B------:R-:W2:Y:S01]  /*0280*/  LDG.E R6, desc[UR6][R10.64+-0x20] ;  /* 0xffffe0060a067981 */ /* 0x000ea2000c1e1900 */
[----:B-1----:R-:W-:Y:S01]  /*0290*/  MOV R16, R8 ;  /* 0x0000000800107202 */ /* 0x002fe20000000f00 */
[----:B------:R-:W-:Y:S02]  /*02a0*/  IMAD.MOV.U32 R17, RZ, RZ, R19 ;  /* 0x000000ffff117224 */ /* 0x000fe400078e0013 */
[----:B--2---:R-:W-:-:S05]  /*02b0*/  FADD R15, -R13, R6 ;  /* 0x000000060d0f7221 */ /* 0x004fca0000000100 */
[----:B------:R0:W-:Y:S04]  /*02c0*/  STG.E desc[UR6][R16.64+-0x20], R15 ;  /* 0xffffe00f10007986 */ /* 0x0001e8000c101906 */
[----:B------:R-:W2:Y:S02]  /*02d0*/  LDG.E R6, desc[UR6][R10.64+-0x1c] ;  /* 0xffffe4060a067981 */ /* 0x000ea4000c1e1900 */
[----:B--2---:R-:W-:-:S05]  /*02e0*/  FADD R19, -R13, R6 ;  /* 0x000000060d137221 */ /* 0x004fca0000000100 */
[----:B------:R1:W-:Y:S04]  /*02f0*/  STG.E desc[UR6][R16.64+-0x1c], R19 ;  /* 0xffffe41310007986 */ /* 0x0003e8000c101906 */
[----:B------:R-:W2:Y:S02]  /*0300*/  LDG.E R6, desc[UR6][R10.64+-0x18] ;  /* 0xffffe8060a067981 */ /* 0x000ea4000c1e1900 */
[----:B--2---:R-:W-:-:S05]  /*0310*/  FADD R21, -R13, R6 ;  /* 0x000000060d157221 */ /* 0x004fca0000000100 */
[----:B------:R2:W-:Y:S04]  /*0320*/  STG.E desc[UR6][R16.64+-0x18], R21 ;  /* 0xffffe81510007986 */ /* 0x0005e8000c101906 */
[----:B------:R-:W3:Y:S02]  /*0330*/  LDG.E R6, desc[UR6][R10.64+-0x14] ;  /* 0xffffec060a067981 */ /* 0x000ee4000c1e1900 */
[----:B---3--:R-:W-:-:S05]  /*0340*/  FADD R23, -R13, R6 ;  /* 0x000000060d177221 */ /* 0x008fca0000000100 */
[----:B------:R3:W-:Y:S04]  /*0350*/  STG.E desc[UR6][R16.64+-0x14], R23 ;  /* 0xffffec1710007986 */ /* 0x0007e8000c101906 */
[----:B------:R-:W0:Y:S02]  /*0360*/  LDG.E R6, desc[UR6][R10.64+-0x10] ;  /* 0xfffff0060a067981 */ /* 0x000e24000c1e1900 */
[----:B0-----:R-:W-:-:S05]  /*0370*/  FADD R15, -R13, R6 ;  /* 0x000000060d0f7221 */ /* 0x001fca0000000100 */
[----:B------:R0:W-:Y:S04]  /*0380*/  STG.E desc[UR6][R16.64+-0x10], R15 ;  /* 0xfffff00f10007986 */ /* 0x0001e8000c101906 */
[----:B------:R-:W1:Y:S02]  /*0390*/  LDG.E R6, desc[UR6][R10.64+-0xc] ;  /* 0xfffff4060a067981 */ /* 0x000e64000c1e1900 */
[----:B-1----:R-:W-:-:S05]  /*03a0*/  FADD R19, -R13, R6 ;  /* 0x000000060d137221 */ /* 0x002fca0000000100 */
        /* <DEDUP_REMOVED lines=18> */
[----:B------:R-:W-:Y:S04]  /*04d0*/  STG.E desc[UR6][R16.64+0xc], R23 ;  /* 0x00000c1710007986 */ /* 0x000fe8000c101906 */
[----:B------:R-:W0:Y:S02]  /*04e0*/  LDG.E R6, desc[UR6][R10.64+0x10] ;  /* 0x000010060a067981 */ /* 0x000e24000c1e1900 */
[----:B0-----:R-:W-:-:S05]  /*04f0*/  FADD R15, -R13, R6 ;  /* 0x000000060d0f7221 */ /* 0x001fca0000000100 */
[----:B------:R-:W-:Y:S04]  /*0500*/  STG.E desc[UR6][R16.64+0x10], R15 ;  /* 0x0000100f10007986 */ /* 0x000fe8000c101906 */
[----:B------:R-:W1:Y:S02]  /*0510*/  LDG.E R6, desc[UR6][R10.64+0x14] ;  /* 0x000014060a067981 */ /* 0x000e64000c1e1900 */
[----:B-1----:R-:W-:-:S05]  /*0520*/  FADD R19, -R13, R6 ;  /* 0x000000060d137221 */ /* 0x002fca0000000100 */
[----:B------:R0:W-:Y:S04]  /*0530*/  STG.E desc[UR6][R16.64+0x14], R19 ;  /* 0x0000141310007986 */ /* 0x0001e8000c101906 */
[----:B------:R-:W2:Y:S02]  /*0540*/  LDG.E R6, desc[UR6][R10.64+0x18] ;  /* 0x000018060a067981 */ /* 0x000ea4000c1e1900 */
[----:B--2---:R-:W-:-:S05]  /*0550*/  FADD R21, -R13, R6 ;  /* 0x000000060d157221 */ /* 0x004fca0000000100 */
[----:B------:R1:W-:Y:S04]  /*0560*/  STG.E desc[UR6][R16.64+0x18], R21 ;  /* 0x0000181510007986 */ /* 0x0003e8000c101906 */
[----:B------:R-:W2:Y:S01]  /*0570*/  LDG.E R6, desc[UR6][R10.64+0x1c] ;  /* 0x00001c060a067981 */ /* 0x000ea2000c1e1900 */
[----:B------:R-:W-:Y:S02]  /*0580*/  IADD3 R4, PT, PT, R4, 0x10, RZ ;  /* 0x0000001004047810 */ /* 0x000fe40007ffe0ff */
[----:B------:R-:W-:Y:S02]  /*0590*/  IADD3 R8, P3, PT, R16, 0x40, RZ ;  /* 0x0000004010087810 */ /* 0x000fe40007f7e0ff */
[----:B------:R-:W-:Y:S02]  /*05a0*/  ISETP.NE.AND P1, PT, R4, RZ, PT ;  /* 0x000000ff0400720c */ /* 0x000fe40003f25270 */
[----:B0-----:R-:W-:Y:S01]  /*05b0*/  IADD3.X R19, PT, PT, RZ, R17, RZ, P3, !PT ;  /* 0x00000011ff137210 */ /* 0x001fe20001ffe4ff */
[----:B--2---:R-:W-:Y:S01]  /*05c0*/  FADD R23, -R13, R6 ;  /* 0x000000060d177221 */ /* 0x004fe20000000100 */
[----:B------:R-:W-:-:S04]  /*05d0*/  IADD3 R6, P2, PT, R10, 0x40, RZ ;  /* 0x000000400a067810 */ /* 0x000fc80007f5e0ff */
[----:B------:R1:W-:Y:S01]  /*05e0*/  STG.E desc[UR6][R16.64+0x1c], R23 ;  /* 0x00001c1710007986 */ /* 0x0003e2000c101906 */
[----:B------:R-:W-:-:S04]  /*05f0*/  IADD3.X R15, PT, PT, RZ, R11, RZ, P2, !PT ;  /* 0x0000000bff0f7210 */ /* 0x000fc800017fe4ff */
[----:B------:R-:W-:Y:S05]  /*0600*/  @P1 BRA `(.L_x_2) ;  /* 0xfffffffc00141947 */ /* 0x000fea000383ffff */
.L_x_1:
[----:B------:R-:W-:Y:S05]  /*0610*/  @!P0 BRA `(.L_x_0) ;  /* 0x0000000400388947 */ /* 0x000fea0003800000 */
[----:B------:R-:W-:Y:S02]  /*0620*/  ISETP.GE.U32.AND P0, PT, R18, 0x8, PT ;  /* 0x000000081200780c */ /* 0x000fe40003f06070 */
[----:B------:R-:W-:-:S04]  /*0630*/  LOP3.LUT R6, R12, 0x7, RZ, 0xc0, !PT ;  /* 0x000000070c067812 */ /* 0x000fc800078ec0ff */
[----:B------:R-:W-:-:S07]  /*0640*/  ISETP.NE.AND P1, PT, R6, RZ, PT ;  /* 0x000000ff0600720c */ /* 0x000fce0003f25270 */
[----:B------:R-:W-:Y:S06]  /*0650*/  @!P0 BRA `(.L_x_3) ;  /* 0x0000000000708947 */ /* 0x000fec0003800000 */
[C---:B------:R-:W-:Y:S01]  /*0660*/  IMAD.WIDE.U32 R10, R9.reuse, 0x4, R2 ;  /* 0x00000004090a7825 */ /* 0x040fe200078e0002 */
[----:B-1----:R-:W0:Y:S04]  /*0670*/  LDC.64 R16, c[0x0][0x398] ;  /* 0x0000e600ff107b82 */ /* 0x002e280000000a00 */
[----:B------:R-:W2:Y:S01]  /*0680*/  LDG.E R4, desc[UR6][R10.64] ;  /* 0x000000060a047981 */ /* 0x000ea2000c1e1900 */
[----:B0-----:R-:W-:-:S04]  /*0690*/  IMAD.WIDE.U32 R16, R9, 0x4, R16 ;  /* 0x0000000409107825 */ /* 0x001fc800078e0010 */
        /* <DEDUP_REMOVED lines=20> */
[----:B------:R-:W3:Y:S01]  /*07e0*/  LDG.E R4, desc[UR6][R10.64+0x1c] ;  /* 0x00001c060a047981 */ /* 0x000ee2000c1e1900 */
[----:B------:R-:W-:Y:S01]  /*07f0*/  IADD3 R9, PT, PT, R9, 0x8, RZ ;  /* 0x0000000809097810 */ /* 0x000fe20007ffe0ff */
[----:B---3--:R-:W-:-:S05]  /*0800*/  FADD R23, -R13, R4 ;  /* 0x000000040d177221 */ /* 0x008fca0000000100 */
[----:B------:R0:W-:Y:S02]  /*0810*/  STG.E desc[UR6][R16.64+0x1c], R23 ;  /* 0x00001c1710007986 */ /* 0x0001e4000c101906 */
.L_x_3:
[----:B------:R-:W-:Y:S05]  /*0820*/  @!P1 BRA `(.L_x_0) ;  /* 0x0000000000b49947 */ /* 0x000fea0003800000 */
[----:B------:R-:W-:Y:S02]  /*0830*/  ISETP.GE.U32.AND P0, PT, R6, 0x4, PT ;  /* 0x000000040600780c */ /* 0x000fe40003f06070 */
[----:B------:R-:W-:-:S04]  /*0840*/  LOP3.LUT R4, R12, 0x3, RZ, 0xc0, !PT ;  /* 0x000000030c047812 */ /* 0x000fc800078ec0ff */
[----:B------:R-:W-:-:S07]  /*0850*/  ISETP.NE.AND P1, PT, R4, RZ, PT ;  /* 0x000000ff0400720c */ /* 0x000fce0003f25270 */
[----:B------:R-:W-:Y:S06]  /*0860*/  @!P0 BRA `(.L_x_4) ;  /* 0x0000000000408947 */ /* 0x000fec0003800000 */
[C---:B------:R-:W-:Y:S01]  /*0870*/  IMAD.WIDE.U32 R2, R9.reuse, 0x4, R2 ;  /* 0x0000000409027825 */ /* 0x040fe200078e0002 */
[----:B------:R-:W2:Y:S04]  /*0880*/  LDC.64 R10, c[0x0][0x398] ;  /* 0x0000e600ff0a7b82 */ /* 0x000ea80000000a00 */
[----:B------:R-:W0:Y:S01]  /*0890*/  LDG.E R6, desc[UR6][R2.64] ;  /* 0x0000000602067981 */ /* 0x000e22000c1e1900 */
[----:B--2---:R-:W-:-:S04]  /*08a0*/  IMAD.WIDE.U32 R10, R9, 0x4, R10 ;  /* 0x00000004090a7825 */ /* 0x004fc800078e000a */
[----:B0-----:R-:W-:-:S05]  /*08b0*/  FADD R15, -R13, R6 ;  /* 0x000000060d0f7221 */ /* 0x001fca0000000100 */
[----:B------:R2:W-:Y:S04]  /*08c0*/  STG.E desc[UR6][R10.64], R15 ;  /* 0x0000000f0a007986 */ /* 0x0005e8000c101906 */
[----:B------:R-:W1:Y:S02]  /*08d0*/  LDG.E R6, desc[UR6][R2.64+0x4] ;  /* 0x0000040602067981 */ /* 0x000e64000c1e1900 */
[----:B-1----:R-:W-:-:S05]  /*08e0*/  FADD R17, -R13, R6 ;  /* 0x000000060d117221 */ /* 0x002fca0000000100 */
[----:B------:R2:W-:Y:S04]  /*08f0*/  STG.E desc[UR6][R10.64+0x4], R17 ;  /* 0x000004110a007986 */ /* 0x0005e8000c101906 */
[----:B------:R-:W3:Y:S02]  /*0900*/  LDG.E R6, desc[UR6][R2.64+0x8] ;  /* 0x0000080602067981 */ /* 0x000ee4000c1e1900 */
[----:B---3--:R-:W-:-:S05]  /*0910*/  FADD R19, -R13, R6 ;  /* 0x000000060d137221 */ /* 0x008fca0000000100 */
[----:B------:R2:W-:Y:S04]  /*0920*/  STG.E desc[UR6][R10.64+0x8], R19 ;  /* 0x000008130a007986 */ /* 0x0005e8000c101906 */
[----:B------:R-:W3:Y:S01]  /*0930*/  LDG.E R6, desc[UR6][R2.64+0xc] ;  /* 0x00000c0602067981 */ /* 0x000ee2000c1e1900 */
[----:B------:R-:W-:Y:S02]  /*0940*/  VIADD R9, R9, 0x4 ;  /* 0x0000000409097836 */ /* 0x000fe40000000000 */
[----:B---3--:R-:W-:-:S05]  /*0950*/  FADD R21, -R13, R6 ;  /* 0x000000060d157221 */ /* 0x008fca0000000100 */
[----:B------:R2:W-:Y:S02]  /*0960*/  STG.E desc[UR6][R10.64+0xc], R21 ;  /* 0x00000c150a007986 */ /* 0x0005e4000c101906 */
.L_x_4:
[----:B------:R-:W-:Y:S05]  /*0970*/  @!P1 BRA `(.L_x_0) ;  /* 0x0000000000609947 */ /* 0x000fea0003800000 */
[----:B------:R-:W2:Y:S01]  /*0980*/  LDCU.64 UR8, c[0x0][0x398] ;  /* 0x00007300ff0877ac */ /* 0x000ea20008000a00 */
[----:B------:R-:W-:Y:S01]  /*0990*/  IMAD.WIDE.U32 R2, R9, 0x4, RZ ;  /* 0x0000000409027825 */ /* 0x000fe200078e00ff */
[----:B------:R-:W-:Y:S01]  /*09a0*/  IADD3 R4, PT, PT, -R4, RZ, RZ ;  /* 0x000000ff04047210 */ /* 0x000fe20007ffe1ff */
[----:B------:R-:W3:Y:S02]  /*09b0*/  LDCU.64 UR4, c[0x0][0x380] ;  /* 0x00007000ff0477ac */ /* 0x000ee40008000a00 */
[----:B------:R-:W-:-:S04]  /*09c0*/  IMAD.WIDE R8, R7, 0x4, RZ ;  /* 0x0000000407087825 */ /* 0x000fc800078e02ff */
[----:B------:R-:W-:Y:S01]  /*09d0*/  IMAD.WIDE R6, R0, 0x4, R2 ;  /* 0x0000000400067825 */ /* 0x000fe200078e0202 */
[----:B--2---:R-:W-:Y:S02]  /*09e0*/  IADD3 R10, P2, PT, R2, UR8, RZ ;  /* 0x00000008020a7c10 */ /* 0x004fe4000ff5e0ff */
[----:B---3--:R-:W-:Y:S02]  /*09f0*/  IADD3 R6, P0, P1, R6, UR4, -R8 ;  /* 0x0000000406067c10 */ /* 0x008fe4000f91e808 */
[----:B------:R-:W-:Y:S02]  /*0a00*/  IADD3.X R11, PT, PT, R3, UR9, RZ, P2, !PT ;  /* 0x00000009030b7c10 */ /* 0x000fe400097fe4ff */
[----:B------:R-:W-:-:S09]  /*0a10*/  IADD3.X R9, PT, PT, R7, UR5, ~R9, P0, P1 ;  /* 0x0000000507097c10 */ /* 0x000fd200087e2c09 */
.L_x_5:
[----:B---3--:R-:W-:Y:S02]  /*0a20*/  MOV R2, R6 ;  /* 0x0000000600027202 */ /* 0x008fe40000000f00 */
[----:B------:R-:W-:-:S05]  /*0a30*/  MOV R3, R9 ;  /* 0x0000000900037202 */ /* 0x000fca0000000f00 */
[----:B------:R2:W3:Y:S01]  /*0a40*/  LDG.E R2, desc[UR6][R2.64] ;  /* 0x0000000602027981 */ /* 0x0004e2000c1e1900 */
[----:B------:R-:W-:Y:S02]  /*0a50*/  IADD3 R4, PT, PT, R4, 0x1, RZ ;  /* 0x0000000104047810 */ /* 0x000fe40007ffe0ff */
[----:B------:R-:W-:Y:S02]  /*0a60*/  IADD3 R6, P1, PT, R6, 0x4, RZ ;  /* 0x0000000406067810 */ /* 0x000fe40007f3e0ff */
[----:B------:R-:W-:Y:S02]  /*0a70*/  ISETP.NE.AND P0, PT, R4, RZ, PT ;  /* 0x000000ff0400720c */ /* 0x000fe40003f05270 */
[----:B------:R-:W-:Y:S01]  /*0a80*/  IADD3.X R9, PT, PT, RZ, R9, RZ, P1, !PT ;  /* 0x00000009ff097210 */ /* 0x000fe20000ffe4ff */
[----:B--2---:R-:W-:Y:S02]  /*0a90*/  IMAD.MOV.U32 R3, RZ, RZ, R11 ;  /* 0x000000ffff037224 */ /* 0x004fe400078e000b */
[----:B---3--:R-:W-:Y:S01]  /*0aa0*/  FADD R7, -R13, R2 ;  /* 0x000000020d077221 */ /* 0x008fe20000000100 */
[----:B------:R-:W-:-:S02]  /*0ab0*/  MOV R2, R10 ;  /* 0x0000000a00027202 */ /* 0x000fc40000000f00 */
[----:B------:R-:W-:-:S03]  /*0ac0*/  IADD3 R10, P2, PT, R10, 0x4, RZ ;  /* 0x000000040a0a7810 */ /* 0x000fc60007f5e0ff */
[----:B------:R3:W-:Y:S01]  /*0ad0*/  STG.E desc[UR6][R2.64], R7 ;  /* 0x0000000702007986 */ /* 0x0007e2000c101906 */
[----:B------:R-:W-:Y:S01]  /*0ae0*/  IADD3.X R11, PT, PT, RZ, R11, RZ, P2, !PT ;  /* 0x0000000bff0b7210 */ /* 0x000fe200017fe4ff */
[----:B------:R-:W-:Y:S08]  /*0af0*/  @P0 BRA `(.L_x_5) ;  /* 0xfffffffc00c80947 */ /* 0x000ff0000383ffff */
.L_x_0:
[----:B0-2---:R-:W-:Y:S01]  /*0b00*/  IADD3 R15, PT, PT, R5, R12, RZ ;  /* 0x0000000c050f7210 */ /* 0x005fe20007ffe0ff */
[----:B------:R-:W0:Y:S01]  /*0b10*/  LDCU UR5, c[0x0][0x394] ;  /* 0x00007280ff0577ac */ /* 0x000e220008000800 */
[----:B------:R-:W-:Y:S02]  /*0b20*/  BSSY.RECONVERGENT B0, `(.L_x_6) ;  /* 0x00000be000007945 */ /* 0x000fe40003800200 */
[----:B------:R-:W-:-:S13]  /*0b30*/  ISETP.GT.AND P0, PT, R15, R0, PT ;  /* 0x000000000f00720c */ /* 0x000fda0003f04270 */
[----:B------:R-:W-:Y:S05]  /*0b40*/  @P0 BRA `(.L_x_7) ;  /* 0x0000000800ec0947 */ /* 0x000fea0003800000 */
[----:B---3--:R-:W-:-:S04]  /*0b50*/  LOP3.LUT R2, R12, 0x3, RZ, 0xc0, !PT ;  /* 0x000000030c027812 */ /* 0x008fc800078ec0ff */
[----:B------:R-:W-:-:S13]  /*0b60*/  ISETP.NE.AND P0, PT, R2, 0x3, PT ;  /* 0x000000030200780c */ /* 0x000fda0003f05270 */
[----:B------:R-:W-:Y:S05]  /*0b70*/  @!P0 BRA `(.L_x_8) ;  /* 0x0000000000cc8947 */ /* 0x000fea0003800000 */
[----:B------:R-:W-:Y:S01]  /*0b80*/  IABS R6, R12 ;  /* 0x0000000c00067213 */ /* 0x000fe20000000000 */
[----:B------:R-:W2:Y:S01]  /*0b90*/  LDC.64 R2, c[0x0][0x398] ;  /* 0x0000e600ff027b82 */ /* 0x000ea20000000a00 */
[C---:B------:R-:W-:Y:S01]  /*0ba0*/  IADD3 R7, PT, PT, R12.reuse, 0x1, RZ ;  /* 0x000000010c077810 */ /* 0x040fe20007ffe0ff */
[----:B------:R-:W3:Y:S01]  /*0bb0*/  LDCU UR4, c[0x0][0x394] ;  /* 0x00007280ff0477ac */ /* 0x000ee20008000800 */
[----:B------:R-:W4:Y:S01]  /*0bc0*/  I2F.RP R10, R6 ;  /* 0x00000006000a7306 */ /* 0x000f220000209400 */
[----:B------:R-:W-:Y:S02]  /*0bd0*/  ISETP.NE.AND P0, PT, R12, RZ, PT ;  /* 0x000000ff0c00720c */ /* 0x000fe40003f05270 */
[----:B------:R-:W-:Y:S02]  /*0be0*/  LOP3.LUT R11, R7, 0x3, RZ, 0xc0, !PT ;  /* 0x00000003070b7812 */ /* 0x000fe400078ec0ff */
[----:B------:R-:W0:Y:S02]  /*0bf0*/  LDC.64 R4, c[0x0][0x380] ;  /* 0x0000e000ff047b82 */ /* 0x000e240000000a00 */
[----:B------:R-:W-:Y:S01]  /*0c00*/  IADD3 R11, PT, PT, -R11, RZ, RZ ;  /* 0x000000ff0b0b7210 */ /* 0x000fe20007ffe1ff */
[----:B----4-:R-:W4:Y:S02]  /*0c10*/  MUFU.RCP R10, R10 ;  /* 0x0000000a000a7308 */ /* 0x010f240000001000 */
[----:B----4-:R-:W-:-:S02]  /*0c20*/  IADD3 R8, PT, PT, R10, 0xffffffe, RZ ;  /* 0x0ffffffe0a087810 */ /* 0x010fc40007ffe0ff */
[----:B------:R-:W-:-:S04]  /*0c30*/  LOP3.LUT R10, RZ, R12, RZ, 0x33, !PT ;  /* 0x0000000cff0a7212 */ /* 0x000fc800078e33ff */
[----:B------:R4:W1:Y:S02]  /*0c40*/  F2I.FTZ.U32.TRUNC.NTZ R9, R8 ;  /* 0x0000000800097305 */ /* 0x000864000021f000 */
[----:B----4-:R-:W-:Y:S02]  /*0c50*/  HFMA2 R8, -RZ, RZ, 0, 0 ;  /* 0x00000000ff087431 */ /* 0x010fe400000001ff */
[----:B-1----:R-:W-:-:S04]  /*0c60*/  IMAD.MOV R17, RZ, RZ, -R9 ;  /* 0x000000ffff117224 */ /* 0x002fc800078e0a09 */
[----:B------:R-:W-:-:S04]  /*0c70*/  IMAD R17, R17, R6, RZ ;  /* 0x0000000611117224 */ /* 0x000fc800078e02ff */
[----:B0-23--:R-:W-:-:S07]  /*0c80*/  IMAD.HI.U32 R7, R9, R17, R8 ;  /* 0x0000001109077227 */ /* 0x00dfce00078e0008 */
.L_x_9:
[----:B------:R-:W-:Y:S02]  /*0c90*/  IABS R16, R15 ;  /* 0x0000000f00107213 */ /* 0x000fe40000000000 */
[----:B------:R-:W-:Y:S02]  /*0ca0*/  MOV R12, UR4 ;  /* 0x00000004000c7c02 */ /* 0x000fe40008000f00 */
[----:B------:R-:W-:Y:S01]  /*0cb0*/  ISETP.GE.AND P2, PT, R15, RZ, PT ;  /* 0x000000ff0f00720c */ /* 0x000fe20003f46270 */
[----:B0-----:R-:W-:Y:S01]  /*0cc0*/  IMAD.HI.U32 R8, R7, R16, RZ ;  /* 0x0000001007087227 */ /* 0x001fe200078e00ff */
[----:B------:R-:W-:-:S04]  /*0cd0*/  IABS R18, R12 ;  /* 0x0000000c00127213 */ /* 0x000fc80000000000 */
[----:B------:R-:W-:-:S05]  /*0ce0*/  IADD3 R9, PT, PT, -R8, RZ, RZ ;  /* 0x000000ff08097210 */ /* 0x000fca0007ffe1ff */
[----:B------:R-:W-:Y:S02]  /*0cf0*/  IMAD R9, R18, R9, R16 ;  /* 0x0000000912097224 */ /* 0x000fe400078e0210 */
[----:B------:R-:W-:-:S03]  /*0d00*/  IMAD.WIDE R16, R15, 0x4, R4 ;  /* 0x000000040f107825 */ /* 0x000fc600078e0204 */
[----:B------:R-:W-:-:S03]  /*0d10*/  ISETP.GT.U32.AND P1, PT, R6, R9, PT ;  /* 0x000000090600720c */ /* 0x000fc60003f24070 */
[----:B------:R-:W2:Y:S10]  /*0d20*/  LDG.E R17, desc[UR6][R16.64] ;  /* 0x0000000610117981 */ /* 0x000eb4000c1e1900 */
[----:B------:R-:W-:-:S05]  /*0d30*/  @!P1 IMAD.IADD R9, R9, 0x1, -R18 ;  /* 0x0000000109099824 */ /* 0x000fca00078e0a12 */
[----:B------:R-:W-:-:S13]  /*0d40*/  ISETP.GT.U32.AND P1, PT, R6, R9, PT ;  /* 0x000000090600720c */ /* 0x000fda0003f24070 */
[----:B------:R-:W-:-:S04]  /*0d50*/  @!P1 IADD3 R9, PT, PT, R9, -R18, RZ ;  /* 0x8000001209099210 */ /* 0x000fc80007ffe0ff */
[----:B------:R-:W-:-:S04]  /*0d60*/  @!P2 IADD3 R9, PT, PT, -R9, RZ, RZ ;  /* 0x000000ff0909a210 */ /* 0x000fc80007ffe1ff */
[----:B------:R-:W-:-:S05]  /*0d70*/  SEL R9, R10, R9, !P0 ;  /* 0x000000090a097207 */ /* 0x000fca0004000000 */
[----:B------:R-:W-:-:S05]  /*0d80*/  IMAD.WIDE R8, R9, 0x4, R2 ;  /* 0x0000000409087825 */ /* 0x000fca00078e0202 */
[----:B------:R-:W2:Y:S01]  /*0d90*/  LDG.E R18, desc[UR6][R8.64] ;  /* 0x0000000608127981 */ /* 0x000ea2000c1e1900 */
[----:B------:R-:W-:Y:S01]  /*0da0*/  FADD R20, R13, R14 ;  /* 0x0000000e0d147221 */ /* 0x000fe20000000000 */
[----:B------:R-:W-:-:S04]  /*0db0*/  IADD3 R11, PT, PT, R11, 0x1, RZ ;  /* 0x000000010b0b7810 */ /* 0x000fc80007ffe0ff */
[----:B------:R-:W-:Y:S02]  /*0dc0*/  ISETP.NE.AND P1, PT, R11, RZ, PT ;  /* 0x000000ff0b00720c */ /* 0x000fe40003f25270 */
[----:B------:R-:W-:Y:S01]  /*0dd0*/  IADD3 R15, PT, PT, R15, 0x1, RZ ;  /* 0x000000010f0f7810 */ /* 0x000fe20007ffe0ff */
[----:B--2---:R-:W-:-:S04]  /*0de0*/  FADD R19, R17, -R18 ;  /* 0x8000001211137221 */ /* 0x004fc80000000000 */
[----:B------:R-:W-:-:S04]  /*0df0*/  FMUL R19, R19, 0.5 ;  /* 0x3f00000013137820 */ /* 0x000fc80000400000 */
[----:B------:R-:W-:-:S04]  /*0e00*/  FFMA R20, R20, 0.5, R19 ;  /* 0x3f00000014147823 */ /* 0x000fc80000000013 */
[----:B------:R-:W-:-:S04]  /*0e10*/  FADD R19, R17, -R20 ;  /* 0x8000001411137221 */ /* 0x000fc80000000000 */
[----:B------:R-:W-:-:S04]  /*0e20*/  FMUL R19, R19, 0.5 ;  /* 0x3f00000013137820 */ /* 0x000fc80000400000 */
[----:B------:R-:W-:-:S05]  /*0e30*/  FFMA R19, R18, 0.5, R19 ;  /* 0x3f00000012137823 */ /* 0x000fca0000000013 */
[----:B------:R0:W-:Y:S01]  /*0e40*/  STG.E desc[UR6][R8.64], R19 ;  /* 0x0000001308007986 */ /* 0x0001e2000c101906 */
[----:B------:R-:W-:-:S04]  /*0e50*/  FADD R13, R20, -R13 ;  /* 0x8000000d140d7221 */ /* 0x000fc80000000000 */
[----:B------:R-:W-:-:S04]  /*0e60*/  FMUL R13, R13, 0.5 ;  /* 0x3f0000000d0d7820 */ /* 0x000fc80000400000 */
[----:B------:R-:W-:Y:S01]  /*0e70*/  FFMA R14, R14, 0.5, R13 ;  /* 0x3f0000000e0e7823 */ /* 0x000fe2000000000d */
[----:B------:R-:W-:Y:S01]  /*0e80*/  MOV R13, R20 ;  /* 0x00000014000d7202 */ /* 0x000fe20000000f00 */
[----:B------:R-:W-:Y:S06]  /*0e90*/  @P1 BRA `(.L_x_9) ;  /* 0xfffffffc007c1947 */ /* 0x000fec000383ffff */
[----:B------:R-:W-:-:S07]  /*0ea0*/  IMAD.MOV.U32 R13, RZ, RZ, R20 ;  /* 0x000000ffff0d7224 */ /* 0x000fce00078e0014 */
.L_x_8:
[----:B------:R-:W-:-:S13]  /*0eb0*/  ISETP.GE.U32.AND P0, PT, R12, 0x3, PT ;  /* 0x000000030c00780c */ /* 0x000fda0003f06070 */
[----:B------:R-:W-:Y:S05]  /*0ec0*/  @!P0 BRA `(.L_x_7) ;  /* 0x00000008000c8947 */ /* 0x000fea0003800000 */
[----:B------:R-:W-:Y:S01]  /*0ed0*/  IABS R18, R12 ;  /* 0x0000000c00127213 */ /* 0x000fe20000000000 */
[----:B------:R-:W2:Y:S03]  /*0ee0*/  LDC.64 R2, c[0x0][0x398] ;  /* 0x0000e600ff027b82 */ /* 0x000ea60000000a00 */
[----:B0-----:R-:W0:Y:S05]  /*0ef0*/  I2F.RP R8, R18 ;  /* 0x0000001200087306 */ /* 0x001e2a0000209400 */
[----:B------:R-:W3:Y:S03]  /*0f00*/  LDC.64 R4, c[0x0][0x380] ;  /* 0x0000e000ff047b82 */ /* 0x000ee60000000a00 */
[----:B0-----:R-:W0:Y:S02]  /*0f10*/  MUFU.RCP R8, R8 ;  /* 0x0000000800087308 */ /* 0x001e240000001000 */
[----:B0-----:R-:W-:-:S06]  /*0f20*/  IADD3 R6, PT, PT, R8, 0xffffffe, RZ ;  /* 0x0ffffffe08067810 */ /* 0x001fcc0007ffe0ff */
[----:B------:R0:W1:Y:S02]  /*0f30*/  F2I.FTZ.U32.TRUNC.NTZ R7, R6 ;  /* 0x0000000600077305 */ /* 0x000064000021f000 */
[----:B0-----:R-:W-:Y:S02]  /*0f40*/  MOV R6, RZ ;  /* 0x000000ff00067202 */ /* 0x001fe40000000f00 */
[----:B-1----:R-:W-:-:S05]  /*0f50*/  IADD3 R17, PT, PT, RZ, -R7, RZ ;  /* 0x80000007ff117210 */ /* 0x002fca0007ffe0ff */
[----:B------:R-:W-:-:S04]  /*0f60*/  IMAD R17, R17, R18, RZ ;  /* 0x0000001211117224 */ /* 0x000fc800078e02ff */
[----:B--23--:R-:W-:-:S07]  /*0f70*/  IMAD.HI.U32 R17, R7, R17, R6 ;  /* 0x0000001107117227 */ /* 0x00cfce00078e0006 */
.L_x_10:
[----:B------:R-:W-:Y:S02]  /*0f80*/  IABS R7, R15 ;  /* 0x0000000f00077213 */ /* 0x000fe40000000000 */
[----:B------:R-:W-:Y:S02]  /*0f90*/  MOV R12, UR5 ;  /* 0x00000005000c7c02 */ /* 0x000fe40008000f00 */
[----:B------:R-:W-:Y:S01]  /*0fa0*/  ISETP.GE.AND P1, PT, R15, RZ, PT ;  /* 0x000000ff0f00720c */ /* 0x000fe20003f26270 */
[----:B------:R-:W-:Y:S01]  /*0fb0*/  IMAD.HI.U32 R17, R17, R7, RZ ;  /* 0x0000000711117227 */ /* 0x000fe200078e00ff */
[-C--:B------:R-:W-:Y:S02]  /*0fc0*/  IABS R16, R12.reuse ;  /* 0x0000000c00107213 */ /* 0x080fe40000000000 */
[----:B--2---:R-:W-:Y:S02]  /*0fd0*/  LOP3.LUT R19, RZ, R12, RZ, 0x33, !PT ;  /* 0x0000000cff137212 */ /* 0x004fe400078e33ff */
[----:B------:R-:W-:-:S05]  /*0fe0*/  IADD3 R17, PT, PT, -R17, RZ, RZ ;  /* 0x000000ff11117210 */ /* 0x000fca0007ffe1ff */
[----:B------:R-:W-:-:S05]  /*0ff0*/  IMAD R7, R16, R17, R7 ;  /* 0x0000001110077224 */ /* 0x000fca00078e0207 */
[----:B------:R-:W-:-:S13]  /*1000*/  ISETP.GT.U32.AND P0, PT, R18, R7, PT ;  /* 0x000000071200720c */ /* 0x000fda0003f04070 */
[----:B------:R-:W-:-:S05]  /*1010*/  @!P0 IMAD.IADD R7, R7, 0x1, -R16 ;  /* 0x0000000107078824 */ /* 0x000fca00078e0a10 */
[----:B------:R-:W-:-:S13]  /*1020*/  ISETP.GT.U32.AND P0, PT, R18, R7, PT ;  /* 0x000000071200720c */ /* 0x000fda0003f04070 */
[----:B------:R-:W-:Y:S02]  /*1030*/  @!P0 IADD3 R7, PT, PT, R7, -R16, RZ ;  /* 0x8000001007078210 */ /* 0x000fe40007ffe0ff */
[----:B------:R-:W-:Y:S02]  /*1040*/  ISETP.NE.AND P0, PT, R12, RZ, PT ;  /* 0x000000ff0c00720c */ /* 0x000fe40003f05270 */
[----:B------:R-:W-:-:S04]  /*1050*/  @!P1 IADD3 R7, PT, PT, -R7, RZ, RZ ;  /* 0x000000ff07079210 */ /* 0x000fc80007ffe1ff */
[----:B------:R-:W-:Y:S01]  /*1060*/  SEL R11, R19, R7, !P0 ;  /* 0x00000007130b7207 */ /* 0x000fe20004000000 */
[----:B------:R-:W-:-:S04]  /*1070*/  IMAD.WIDE R6, R15, 0x4, R4 ;  /* 0x000000040f067825 */ /* 0x000fc800078e0204 */
[----:B------:R-:W-:Y:S01]  /*1080*/  IMAD.WIDE R10, R11, 0x4, R2 ;  /* 0x000000040b0a7825 */ /* 0x000fe200078e0202 */
[----:B------:R-:W2:Y:S04]  /*1090*/  LDG.E R22, desc[UR6][R6.64] ;  /* 0x0000000606167981 */ /* 0x000ea8000c1e1900 */
[----:B------:R-:W2:Y:S01]  /*10a0*/  LDG.E R21, desc[UR6][R10.64] ;  /* 0x000000060a157981 */ /* 0x000ea2000c1e1900 */
[----:B------:R-:W0:Y:S01]  /*10b0*/  I2F.RP R18, R16 ;  /* 0x0000001000127306 */ /* 0x000e220000209400 */
[----:B------:R-:W-:Y:S01]  /*10c0*/  IMAD.MOV.U32 R8, RZ, RZ, RZ ;  /* 0x000000ffff087224 */ /* 0x000fe200078e00ff */
[----:B------:R-:W-:-:S04]  /*10d0*/  IADD3 R20, PT, PT, R15, 0x1, RZ ;  /* 0x000000010f147810 */ /* 0x000fc80007ffe0ff */
[----:B------:R-:W-:Y:S02]  /*10e0*/  IABS R23, R20 ;  /* 0x0000001400177213 */ /* 0x000fe40000000000 */
[----:B------:R-:W-:Y:S01]  /*10f0*/  ISETP.GE.AND P2, PT, R20, RZ, PT ;  /* 0x000000ff1400720c */ /* 0x000fe20003f46270 */
[----:B0-----:R-:W0:Y:S02]  /*1100*/  MUFU.RCP R18, R18 ;  /* 0x0000001200127308 */ /* 0x001e240000001000 */
[----:B0-----:R-:W-:Y:S02]  /*1110*/  IADD3 R9, PT, PT, R18, 0xffffffe, RZ ;  /* 0x0ffffffe12097810 */ /* 0x001fe40007ffe0ff */
[----:B------:R-:W-:-:S04]  /*1120*/  MOV R18, R16 ;  /* 0x0000001000127202 */ /* 0x000fc80000000f00 */
[----:B------:R-:W0:Y:S02]  /*1130*/  F2I.FTZ.U32.TRUNC.NTZ R9, R9 ;  /* 0x0000000900097305 */ /* 0x000e24000021f000 */
[----:B0-----:R-:W-:-:S05]  /*1140*/  IADD3 R17, PT, PT, RZ, -R9, RZ ;  /* 0x80000009ff117210 */ /* 0x001fca0007ffe0ff */
[----:B------:R-:W-:-:S04]  /*1150*/  IMAD R17, R17, R16, RZ ;  /* 0x0000001011117224 */ /* 0x000fc800078e02ff */
[----:B------:R-:W-:-:S04]  /*1160*/  IMAD.HI.U32 R17, R9, R17, R8 ;  /* 0x0000001109117227 */ /* 0x000fc800078e0008 */
[----:B------:R-:W-:Y:S02]  /*1170*/  FADD R9, R14, R13 ;  /* 0x0000000d0e097221 */ /* 0x000fe40000000000 */
[----:B------:R-:W-:-:S05]  /*1180*/  IMAD.HI.U32 R8, R17, R23, RZ ;  /* 0x0000001711087227 */ /* 0x000fca00078e00ff */
[----:B------:R-:W-:-:S05]  /*1190*/  IADD3 R8, PT, PT, -R8, RZ, RZ ;  /* 0x000000ff08087210 */ /* 0x000fca0007ffe1ff */
[----:B------:R-:W-:-:S05]  /*11a0*/  IMAD R23, R16, R8, R23 ;  /* 0x0000000810177224 */ /* 0x000fca00078e0217 */
[----:B------:R-:W-:-:S13]  /*11b0*/  ISETP.GT.U32.AND P1, PT, R18, R23, PT ;  /* 0x000000171200720c */ /* 0x000fda0003f24070 */
[----:B------:R-:W-:-:S04]  /*11c0*/  @!P1 IADD3 R23, PT, PT, R23, -R16, RZ ;  /* 0x8000001017179210 */ /* 0x000fc80007ffe0ff */
[----:B------:R-:W-:-:S13]  /*11d0*/  ISETP.GT.U32.AND P1, PT, R18, R23, PT ;  /* 0x000000171200720c */ /* 0x000fda0003f24070 */
[----:B------:R-:W-:-:S04]  /*11e0*/  @!P1 IADD3 R23, PT, PT, R23, -R16, RZ ;  /* 0x8000001017179210 */ /* 0x000fc80007ffe0ff */
[----:B------:R-:W-:Y:S01]  /*11f0*/  @!P2 IADD3 R23, PT, PT, -R23, RZ, RZ ;  /* 0x000000ff1717a210 */ /* 0x000fe20007ffe1ff */
[----:B--2---:R-:W-:-:S04]  /*1200*/  FADD R8, R22, -R21 ;  /* 0x8000001516087221 */ /* 0x004fc80000000000 */
[----:B------:R-:W-:-:S04]  /*1210*/  FMUL R8, R8, 0.5 ;  /* 0x3f00000008087820 */ /* 0x000fc80000400000 */
[----:B------:R-:W-:Y:S01]  /*1220*/  FFMA R20, R9, 0.5, R8 ;  /* 0x3f00000009147823 */ /* 0x000fe20000000008 */
[----:B------:R-:W-:-:S03]  /*1230*/  SEL R9, R19, R23, !P0 ;  /* 0x0000001713097207 */ /* 0x000fc60004000000 */
[----:B------:R-:W-:Y:S02]  /*1240*/  FADD R22, R22, -R20 ;  /* 0x8000001416167221 */ /* 0x000fe40000000000 */
[----:B------:R-:W-:-:S04]  /*1250*/  IMAD.WIDE R8, R9, 0x4, R2 ;  /* 0x0000000409087825 */ /* 0x000fc800078e0202 */
[----:B------:R-:W-:-:S04]  /*1260*/  FMUL R22, R22, 0.5 ;  /* 0x3f00000016167820 */ /* 0x000fc80000400000 */
[----:B------:R-:W-:-:S05]  /*1270*/  FFMA R21, R21, 0.5, R22 ;  /* 0x3f00000015157823 */ /* 0x000fca0000000016 */
[----:B------:R0:W-:Y:S04]  /*1280*/  STG.E desc[UR6][R10.64], R21 ;  /* 0x000000150a007986 */ /* 0x0001e8000c101906 */
[----:B------:R-:W2:Y:S04]  /*1290*/  LDG.E R23, desc[UR6][R6.64+0x4] ;  /* 0x0000040606177981 */ /* 0x000ea8000c1e1900 */
[----:B------:R-:W2:Y:S01]  /*12a0*/  LDG.E R22, desc[UR6][R8.64] ;  /* 0x0000000608167981 */ /* 0x000ea2000c1e1900 */
[----:B------:R-:W-:Y:S02]  /*12b0*/  VIADD R24, R15, 0x2 ;  /* 0x000000020f187836 */ /* 0x000fe40000000000 */
[----:B------:R-:W-:-:S03]  /*12c0*/  FADD R13, R20, -R13 ;  /* 0x8000000d140d7221 */ /* 0x000fc60000000000 */
[----:B------:R-:W-:Y:S01]  /*12d0*/  IABS R26, R24 ;  /* 0x00000018001a7213 */ /* 0x000fe20000000000 */
[----:B------:R-:W-:Y:S01]  /*12e0*/  FMUL R13, R13, 0.5 ;  /* 0x3f0000000d0d7820 */ /* 0x000fe20000400000 */
[----:B------:R-:W-:-:S03]  /*12f0*/  ISETP.GE.AND P2, PT, R24, RZ, PT ;  /* 0x000000ff1800720c */ /* 0x000fc60003f46270 */
[----:B------:R-:W-:-:S04]  /*1300*/  IMAD.HI.U32 R25, R17, R26, RZ ;  /* 0x0000001a11197227 */ /* 0x000fc800078e00ff */
[----:B0-----:R-:W-:Y:S01]  /*1310*/  FFMA R21, R14, 0.5, R13 ;  /* 0x3f0000000e157823 */ /* 0x001fe2000000000d */
[----:B------:R-:W-:-:S03]  /*1320*/  IADD3 R25, PT, PT, -R25, RZ, RZ ;  /* 0x000000ff19197210 */ /* 0x000fc60007ffe1ff */
[----:B------:R-:W-:Y:S02]  /*1330*/  FADD R13, R20, R21 ;  /* 0x00000015140d7221 */ /* 0x000fe40000000000 */
[----:B------:R-:W-:-:S05]  /*1340*/  IMAD R25, R16, R25, R26 ;  /* 0x0000001910197224 */ /* 0x000fca00078e021a */
[----:B------:R-:W-:-:S13]  /*1350*/  ISETP.GT.U32.AND P1, PT, R18, R25, PT ;  /* 0x000000191200720c */ /* 0x000fda0003f24070 */
[----:B------:R-:W-:-:S04]  /*1360*/  @!P1 IADD3 R25, PT, PT, R25, -R16, RZ ;  /* 0x8000001019199210 */ /* 0x000fc80007ffe0ff */
[----:B------:R-:W-:-:S13]  /*1370*/  ISETP.GT.U32.AND P1, PT, R18, R25, PT ;  /* 0x000000191200720c */ /* 0x000fda0003f24070 */
[----:B------:R-:W-:-:S04]  /*1380*/  @!P1 IADD3 R25, PT, PT, R25, -R16, RZ ;  /* 0x8000001019199210 */ /* 0x000fc80007ffe0ff */
[----:B------:R-:W-:-:S04]  /*1390*/  @!P2 IADD3 R25, PT, PT, -R25, RZ, RZ ;  /* 0x000000ff1919a210 */ /* 0x000fc80007ffe1ff */
[----:B------:R-:W-:Y:S01]  /*13a0*/  SEL R11, R19, R25, !P0 ;  /* 0x00000019130b7207 */ /* 0x000fe20004000000 */
[----:B--2---:R-:W-:-:S04]  /*13b0*/  FADD R10, R23, -R22 ;  /* 0x80000016170a7221 */ /* 0x004fc80000000000 */
[----:B------:R-:W-:-:S04]  /*13c0*/  FMUL R10, R10, 0.5 ;  /* 0x3f0000000a0a7820 */ /* 0x000fc80000400000 */
[----:B------:R-:W-:Y:S01]  /*13d0*/  FFMA R13, R13, 0.5, R10 ;  /* 0x3f0000000d0d7823 */ /* 0x000fe2000000000a */
[----:B------:R-:W-:-:S04]  /*13e0*/  IMAD.WIDE R10, R11, 0x4, R2 ;  /* 0x000000040b0a7825 */ /* 0x000fc800078e0202 */
[----:B------:R-:W-:-:S04]  /*13f0*/  FADD R23, R23, -R13 ;  /* 0x8000000d17177221 */ /* 0x000fc80000000000 */
[----:B------:R-:W-:-:S04]  /*1400*/  FMUL R23, R23, 0.5 ;  /* 0x3f00000017177820 */ /* 0x000fc80000400000 */
[----:B------:R-:W-:-:S05]  /*1410*/  FFMA R27, R22, 0.5, R23 ;  /* 0x3f000000161b7823 */ /* 0x000fca0000000017 */
[----:B------:R0:W-:Y:S04]  /*1420*/  STG.E desc[UR6][R8.64], R27 ;  /* 0x0000001b08007986 */ /* 0x0001e8000c101906 */
[----:B------:R-:W2:Y:S04]  /*1430*/  LDG.E R25, desc[UR6][R6.64+0x8] ;  /* 0x0000080606197981 */ /* 0x000ea8000c1e1900 */
[----:B------:R-:W2:Y:S01]  /*1440*/  LDG.E R22, desc[UR6][R10.64] ;  /* 0x000000060a167981 */ /* 0x000ea2000c1e1900 */
[----:B------:R-:W-:Y:S01]  /*1450*/  IADD3 R23, PT, PT, R15, 0x3, RZ ;  /* 0x000000030f177810 */ /* 0x000fe20007ffe0ff */
[----:B------:R-:W-:-:S03]  /*1460*/  FADD R20, -R20, R13 ;  /* 0x0000000d14147221 */ /* 0x000fc60000000100 */
[----:B------:R-:W-:Y:S02]  /*1470*/  IABS R29, R23 ;  /* 0x00000017001d7213 */ /* 0x000fe40000000000 */
[----:B------:R-:W-:-:S03]  /*1480*/  ISETP.GE.AND P2, PT, R23, RZ, PT ;  /* 0x000000ff1700720c */ /* 0x000fc60003f46270 */
[----:B------:R-:W-:-:S04]  /*1490*/  IMAD.HI.U32 R14, R17, R29, RZ ;  /* 0x0000001d110e7227 */ /* 0x000fc800078e00ff */
[----:B------:R-:W-:-:S04]  /*14a0*/  IMAD.MOV R14, RZ, RZ, -R14 ;  /* 0x000000ffff0e7224 */ /* 0x000fc800078e0a0e */
[----:B------:R-:W-:Y:S02]  /*14b0*/  IMAD R29, R16, R14, R29 ;  /* 0x0000000e101d7224 */ /* 0x000fe400078e021d */
[----:B------:R-:W-:-:S03]  /*14c0*/  FMUL R14, R20, 0.5 ;  /* 0x3f000000140e7820 */ /* 0x000fc60000400000 */
[----:B------:R-:W-:Y:S01]  /*14d0*/  ISETP.GT.U32.AND P1, PT, R18, R29, PT ;  /* 0x0000001d1200720c */ /* 0x000fe20003f24070 */
[----:B------:R-:W-:-:S04]  /*14e0*/  FFMA R14, R21, 0.5, R14 ;  /* 0x3f000000150e7823 */ /* 0x000fc8000000000e */
[----:B0-----:R-:W-:-:S08]  /*14f0*/  FADD R9, R13, R14 ;  /* 0x0000000e0d097221 */ /* 0x001fd00000000000 */
        /* <DEDUP_REMOVED lines=13> */
[----:B------:R-:W3:Y:S04]  /*15d0*/  LDG.E R6, desc[UR6][R6.64+0xc] ;  /* 0x00000c0606067981 */ /* 0x000ee8000c1e1900 */
[----:B------:R-:W3:Y:S01]  /*15e0*/  LDG.E R19, desc[UR6][R8.64] ;  /* 0x0000000608137981 */ /* 0x000ee2000c1e1900 */
[----:B------:R-:W-:Y:S01]  /*15f0*/  FADD R13, -R13, R16 ;  /* 0x000000100d0d7221 */ /* 0x000fe20000000100 */
[----:B------:R-:W-:-:S02]  /*1600*/  ISETP.NE.AND P0, PT, R23, R0, PT ;  /* 0x000000001700720c */ /* 0x000fc40003f05270 */
[----:B------:R-:W-:Y:S01]  /*1610*/  IADD3 R15, PT, PT, R15, 0x4, RZ ;  /* 0x000000040f0f7810 */ /* 0x000fe20007ffe0ff */
[----:B------:R-:W-:-:S04]  /*1620*/  FMUL R13, R13, 0.5 ;  /* 0x3f0000000d0d7820 */ /* 0x000fc80000400000 */
[----:B------:R-:W-:-:S04]  /*1630*/  FFMA R21, R14, 0.5, R13 ;  /* 0x3f0000000e157823 */ /* 0x000fc8000000000d */
[----:B------:R-:W-:Y:S01]  /*1640*/  FADD R14, R16, R21 ;  /* 0x00000015100e7221 */ /* 0x000fe20000000000 */
[----:B---3--:R-:W-:-:S04]  /*1650*/  FADD R13, R6, -R19 ;  /* 0x80000013060d7221 */ /* 0x008fc80000000000 */
[----:B------:R-:W-:-:S04]  /*1660*/  FMUL R13, R13, 0.5 ;  /* 0x3f0000000d0d7820 */ /* 0x000fc80000400000 */
[----:B------:R-:W-:-:S04]  /*1670*/  FFMA R13, R14, 0.5, R13 ;  /* 0x3f0000000e0d7823 */ /* 0x000fc8000000000d */
[--C-:B------:R-:W-:Y:S01]  /*1680*/  FADD R14, R6, -R13.reuse ;  /* 0x8000000d060e7221 */ /* 0x100fe20000000000 */
[----:B------:R-:W-:-:S03]  /*1690*/  FADD R16, -R16, R13 ;  /* 0x0000000d10107221 */ /* 0x000fc60000000100 */
[----:B------:R-:W-:Y:S01]  /*16a0*/  FMUL R14, R14, 0.5 ;  /* 0x3f0000000e0e7820 */ /* 0x000fe20000400000 */
[----:B------:R-:W-:-:S03]  /*16b0*/  FMUL R16, R16, 0.5 ;  /* 0x3f00000010107820 */ /* 0x000fc60000400000 */
[----:B------:R-:W-:Y:S01]  /*16c0*/  FFMA R19, R19, 0.5, R14 ;  /* 0x3f00000013137823 */ /* 0x000fe2000000000e */
[----:B------:R-:W-:-:S04]  /*16d0*/  FFMA R14, R21, 0.5, R16 ;  /* 0x3f000000150e7823 */ /* 0x000fc80000000010 */
[----:B------:R2:W-:Y:S01]  /*16e0*/  STG.E desc[UR6][R8.64], R19 ;  /* 0x0000001308007986 */ /* 0x0005e2000c101906 */
[----:B------:R-:W-:Y:S05]  /*16f0*/  @P0 BRA `(.L_x_10) ;  /* 0xfffffff800200947 */ /* 0x000fea000383ffff */
.L_x_7:
[----:B0-----:R-:W-:Y:S05]  /*1700*/  BSYNC.RECONVERGENT B0 ;  /* 0x0000000000007941 */ /* 0x001fea0003800200 */
.L_x_6:
[----:B------:R-:W-:Y:S02]  /*1710*/  IABS R5, R12 ;  /* 0x0000000c00057213 */ /* 0x000fe40000000000 */
[----:B------:R-:W-:Y:S02]  /*1720*/  IABS R4, R0 ;  /* 0x0000000000047213 */ /* 0x000fe40000000000 */
[----:B------:R-:W0:Y:S01]  /*1730*/  I2F.RP R6, R5 ;  /* 0x0000000500067306 */ /* 0x000e220000209400 */
[----:B------:R-:W-:Y:S02]  /*1740*/  ISETP.GE.AND P1, PT, R0, RZ, PT ;  /* 0x000000ff0000720c */ /* 0x000fe40003f26270 */
[----:B------:R-:W-:-:S05]  /*1750*/  ISETP.NE.AND P2, PT, R12, RZ, PT ;  /* 0x000000ff0c00720c */ /* 0x000fca0003f45270 */
[----:B0-----:R-:W3:Y:S02]  /*1760*/  MUFU.RCP R6, R6 ;  /* 0x0000000600067308 */ /* 0x001ee40000001000 */
[----:B---3--:R-:W-:-:S06]  /*1770*/  IADD3 R7, PT, PT, R6, 0xffffffe, RZ ;  /* 0x0ffffffe06077810 */ /* 0x008fcc0007ffe0ff */
[----:B------:R-:W0:Y:S02]  /*1780*/  F2I.FTZ.U32.TRUNC.NTZ R3, R7 ;  /* 0x0000000700037305 */ /* 0x000e24000021f000 */
[----:B0-----:R-:W-:-:S04]  /*1790*/  IMAD.MOV R2, RZ, RZ, -R3 ;  /* 0x000000ffff027224 */ /* 0x001fc800078e0a03 */
[----:B--2---:R-:W-:Y:S02]  /*17a0*/  IMAD R9, R2, R5, RZ ;  /* 0x0000000502097224 */ /* 0x004fe400078e02ff */
[----:B------:R-:W-:-:S05]  /*17b0*/  HFMA2 R2, -RZ, RZ, 0, 0 ;  /* 0x00000000ff027431 */ /* 0x000fca00000001ff */
[----:B------:R-:W-:-:S06]  /*17c0*/  IMAD.HI.U32 R9, R3, R9, R2 ;  /* 0x0000000903097227 */ /* 0x000fcc00078e0002 */
[----:B------:R-:W-:-:S05]  /*17d0*/  IMAD.HI.U32 R2, R9, R4, RZ ;  /* 0x0000000409027227 */ /* 0x000fca00078e00ff */
[----:B------:R-:W-:-:S05]  /*17e0*/  IADD3 R3, PT, PT, -R2, RZ, RZ ;  /* 0x000000ff02037210 */ /* 0x000fca0007ffe1ff */
[C---:B------:R-:W-:Y:S02]  /*17f0*/  IMAD R4, R5.reuse, R3, R4 ;  /* 0x0000000305047224 */ /* 0x040fe400078e0204 */
[----:B------:R-:W0:Y:S03]  /*1800*/  LDC.64 R2, c[0x0][0x398] ;  /* 0x0000e600ff027b82 */ /* 0x000e260000000a00 */
[----:B------:R-:W-:-:S13]  /*1810*/  ISETP.GT.U32.AND P0, PT, R5, R4, PT ;  /* 0x000000040500720c */ /* 0x000fda0003f04070 */
[----:B------:R-:W-:-:S04]  /*1820*/  @!P0 IADD3 R4, PT, PT, R4, -R5, RZ ;  /* 0x8000000504048210 */ /* 0x000fc80007ffe0ff */
[----:B------:R-:W-:-:S13]  /*1830*/  ISETP.GT.U32.AND P0, PT, R5, R4, PT ;  /* 0x000000040500720c */ /* 0x000fda0003f04070 */
[----:B------:R-:W-:-:S04]  /*1840*/  @!P0 IADD3 R4, PT, PT, R4, -R5, RZ ;  /* 0x8000000504048210 */ /* 0x000fc80007ffe0ff */
[----:B------:R-:W-:Y:S02]  /*1850*/  @!P1 IADD3 R4, PT, PT, -R4, RZ, RZ ;  /* 0x000000ff04049210 */ /* 0x000fe40007ffe1ff */
[----:B------:R-:W-:-:S05]  /*1860*/  @!P2 LOP3.LUT R4, RZ, R12, RZ, 0x33, !PT ;  /* 0x0000000cff04a212 */ /* 0x000fca00078e33ff */
[----:B0-----:R-:W-:Y:S02]  /*1870*/  IMAD.WIDE R2, R4, 0x4, R2 ;  /* 0x0000000404027825 */ /* 0x001fe400078e0202 */
[----:B------:R-:W0:Y:S04]  /*1880*/  LDC.64 R4, c[0x0][0x388] ;  /* 0x0000e200ff047b82 */ /* 0x000e280000000a00 */
[----:B------:R-:W2:Y:S01]  /*1890*/  LDG.E R2, desc[UR6][R2.64] ;  /* 0x0000000602027981 */ /* 0x000ea2000c1e1900 */
[----:B------:R-:W-:Y:S01]  /*18a0*/  FADD R7, R14, R13 ;  /* 0x0000000d0e077221 */ /* 0x000fe20000000000 */
[----:B0-----:R-:W-:-:S04]  /*18b0*/  IMAD.WIDE R4, R0, 0x4, R4 ;  /* 0x0000000400047825 */ /* 0x001fc800078e0204 */
[----:B--2---:R-:W-:-:S05]  /*18c0*/  FADD R7, R7, R2 ;  /* 0x0000000207077221 */ /* 0x004fca0000000000 */
[----:B------:R-:W-:Y:S01]  /*18d0*/  STG.E desc[UR6][R4.64], R7 ;  /* 0x0000000704007986 */ /* 0x000fe2000c101906 */
[----:B------:R-:W-:Y:S05]  /*18e0*/  EXIT ;  /* 0x000000000000794d */ /* 0x000fea0003800000 */
.L_x_11:
[----:B------:R-:W-:-:S00]  /*18f0*/  BRA `(.L_x_11) ;  /* 0xfffffffc00fc7947 */ /* 0x000fc0000383ffff */
[----:B------:R-:W-:-:S00]  /*1900*/  NOP ;  /* 0x0000000000007918 */ /* 0x000fc00000000000 */
[----:B------:R-:W-:-:S00]  /*1910*/  NOP ;  /* 0x0000000000007918 */ /* 0x000fc00000000000 */
[----:B------:R-:W-:-:S00]  /*1920*/  NOP ;  /* 0x0000000000007918 */ /* 0x000fc00000000000 */
[----:B------:R-:W-:-:S00]  /*1930*/  NOP ;  /* 0x0000000000007918 */ /* 0x000fc00000000000 */
[----:B------:R-:W-:-:S00]  /*1940*/  NOP ;  /* 0x0000000000007918 */ /* 0x000fc00000000000 */
[----:B------:R-:W-:-:S00]  /*1950*/  NOP ;  /* 0x0000000000007918 */ /* 0x000fc00000000000 */
[----:B------:R-:W-:-:S00]  /*1960*/  NOP ;  /* 0x0000000000007918 */ /* 0x000fc00000000000 */
[----:B------:R-:W-:-:S00]  /*1970*/  NOP ;  /* 0x0000000000007918 */ /* 0x000fc00000000000 */
.L_x_12:


//--------------------- .nv.shared.reserved.0     --------------------------
	.section	.nv.shared.reserved.0,"aw",@nobits
	.weak		__nv_reservedSMEM_offset_0_alias
	.size		__nv_reservedSMEM_offset_0_alias, 0, 64
	.other		__nv_reservedSMEM_offset_0_alias,@"STO_CUDA_RESERVED_SHARED STV_DEFAULT"
__nv_reservedSMEM_offset_0_alias:
	.zero		0
	.zero		64


//--------------------- .nv.constant0._Z29holt_winters_smoothing_kernelPfS_iiS_ --------------------------
	.section	.nv.constant0._Z29holt_winters_smoothing_kernelPfS_iiS_,"a",@progbits
	.sectionflags	@""
	.align	4
.nv.constant0._Z29holt_winters_smoothing_kernelPfS_iiS_:
	.zero		928


//--------------------- SYMBOLS --------------------------

	.type		.nv.reservedSmem.offset0,@object
	.size		.nv.reservedSmem.offset0,0x4
